//
// Generated by NVIDIA NVVM Compiler
//
// Compiler Build ID: CL-36424714
// Cuda compilation tools, release 13.0, V13.0.88
// Based on NVVM 20.0.0
//

.version 9.0
.target sm_100
.address_size 64

	// .globl	_Z7wakeGPUi
// _ZZ19floydWarshallKerneliPiiE4best has been demoted

.visible .entry _Z7wakeGPUi(
	.param .u32 _Z7wakeGPUi_param_0
)
{


	ret;

}
	// .globl	_Z19floydWarshallKerneliPii
.visible .entry _Z19floydWarshallKerneliPii(
	.param .u32 _Z19floydWarshallKerneliPii_param_0,
	.param .u64 .ptr .align 1 _Z19floydWarshallKerneliPii_param_1,
	.param .u32 _Z19floydWarshallKerneliPii_param_2
)
{
	.reg .pred 	%p<4>;
	.reg .b32 	%r<17>;
	.reg .b64 	%rd<9>;
	// demoted variable
	.shared .align 4 .u32 _ZZ19floydWarshallKerneliPiiE4best;
	ld.param.u32 	%r5, [_Z19floydWarshallKerneliPii_param_0];
	ld.param.u64 	%rd3, [_Z19floydWarshallKerneliPii_param_1];
	ld.param.u32 	%r6, [_Z19floydWarshallKerneliPii_param_2];
	cvta.to.global.u64 	%rd1, %rd3;
	mov.u32 	%r7, %ctaid.x;
	mov.u32 	%r8, %ntid.x;
	mov.u32 	%r1, %tid.x;
	mad.lo.s32 	%r2, %r7, %r8, %r1;
	setp.ge.s32 	%p1, %r2, %r6;
	@%p1 bra 	$L__BB1_5;
	mov.u32 	%r9, %ctaid.y;
	mul.lo.s32 	%r3, %r6, %r9;
	setp.ne.s32 	%p2, %r1, 0;
	@%p2 bra 	$L__BB1_3;
	add.s32 	%r10, %r3, %r5;
	mul.wide.u32 	%rd4, %r10, 4;
	add.s64 	%rd5, %rd1, %rd4;
	ld.global.u32 	%r11, [%rd5];
	st.shared.u32 	[_ZZ19floydWarshallKerneliPiiE4best], %r11;
$L__BB1_3:
	bar.sync 	0;
	mad.lo.s32 	%r12, %r6, %r5, %r2;
	mul.wide.s32 	%rd6, %r12, 4;
	add.s64 	%rd7, %rd1, %rd6;
	ld.global.u32 	%r13, [%rd7];
	ld.shared.u32 	%r14, [_ZZ19floydWarshallKerneliPiiE4best];
	add.s32 	%r4, %r14, %r13;
	add.s32 	%r15, %r3, %r2;
	mul.wide.s32 	%rd8, %r15, 4;
	add.s64 	%rd2, %rd1, %rd8;
	ld.global.u32 	%r16, [%rd2];
	setp.ge.s32 	%p3, %r4, %r16;
	@%p3 bra 	$L__BB1_5;
	st.global.u32 	[%rd2], %r4;
$L__BB1_5:
	ret;

}


// ===== COMPILED SASS (sm_100) =====

	.target	sm_100

	.elftype	@"ET_EXEC"


//--------------------- .note.nv.tkinfo           --------------------------
	.section	.note.nv.tkinfo,"",@"SHT_NOTE"
	.sectionflags	@"SHF_NOTE_NV_TKINFO"
	.tkinfo
        /*0018*/ 	.word	0x00000002
        /*0030*/ 	.string	""
        /*0030*/ 	.string	"ptxas"
        /*0030*/ 	.string	"Cuda compilation tools, release 13.0, V13.0.88"
        /*0030*/ 	.string	"Build cuda_13.0.r13.0/compiler.36424714_0"
        /*0030*/ 	.string	"-arch sm_100 -m 64 "



//--------------------- .note.nv.cuinfo           --------------------------
	.section	.note.nv.cuinfo,"",@"SHT_NOTE"
	.sectionflags	@"SHF_NOTE_NV_CUINFO"
        /*0018*/ 	.short	0x0002
        /*001a*/ 	.short	0x0064
        /*001c*/ 	.short	0x0082
	.zero		2


//--------------------- .nv.info                  --------------------------
	.section	.nv.info,"",@"SHT_CUDA_INFO"
	.align	4


	//----- nvinfo : EIATTR_REGCOUNT
	.align		4
        /*0000*/ 	.byte	0x04, 0x2f
        /*0002*/ 	.short	(.L_1 - .L_0)
	.align		4
.L_0:
        /*0004*/ 	.word	index@(_Z7wakeGPUi)
        /*0008*/ 	.word	0x00000004


	//----- nvinfo : EIATTR_FRAME_SIZE
	.align		4
.L_1:
        /*000c*/ 	.byte	0x04, 0x11
        /*000e*/ 	.short	(.L_3 - .L_2)
	.align		4
.L_2:
        /*0010*/ 	.word	index@(_Z7wakeGPUi)
        /*0014*/ 	.word	0x00000000


	//----- nvinfo : EIATTR_REGCOUNT
	.align		4
.L_3:
        /*0018*/ 	.byte	0x04, 0x2f
        /*001a*/ 	.short	(.L_5 - .L_4)
	.align		4
.L_4:
        /*001c*/ 	.word	index@(_Z19floydWarshallKerneliPii)
        /*0020*/ 	.word	0x0000000c


	//----- nvinfo : EIATTR_FRAME_SIZE
	.align		4
.L_5:
        /*0024*/ 	.byte	0x04, 0x11
        /*0026*/ 	.short	(.L_7 - .L_6)
	.align		4
.L_6:
        /*0028*/ 	.word	index@(_Z19floydWarshallKerneliPii)
        /*002c*/ 	.word	0x00000000


	//----- nvinfo : EIATTR_MIN_STACK_SIZE
	.align		4
.L_7:
        /*0030*/ 	.byte	0x04, 0x12
        /*0032*/ 	.short	(.L_9 - .L_8)
	.align		4
.L_8:
        /*0034*/ 	.word	index@(_Z19floydWarshallKerneliPii)
        /*0038*/ 	.word	0x00000000


	//----- nvinfo : EIATTR_MIN_STACK_SIZE
	.align		4
.L_9:
        /*003c*/ 	.byte	0x04, 0x12
        /*003e*/ 	.short	(.L_11 - .L_10)
	.align		4
.L_10:
        /*0040*/ 	.word	index@(_Z7wakeGPUi)
        /*0044*/ 	.word	0x00000000
.L_11:


//--------------------- .nv.compat                --------------------------
	.section	.nv.compat,"",@"SHT_CUDA_COMPAT_INFO"
	.align	4
        /*0000*/ 	.byte	0x02, 0x09, 0x00, 0x00, 0x02, 0x02, 0x01, 0x00, 0x02, 0x05, 0x05, 0x00, 0x03, 0x07, 0x01, 0x01
        /*0010*/ 	.byte	0x02, 0x03, 0x00, 0x00, 0x02, 0x06, 0x01, 0x00, 0x04, 0x0b, 0x08, 0x00, 0x09, 0x00, 0x00, 0x00
        /*0020*/ 	.byte	0x00, 0x00, 0x00, 0x00


//--------------------- .nv.info._Z19floydWarshallKerneliPii --------------------------
	.section	.nv.info._Z19floydWarshallKerneliPii,"",@"SHT_CUDA_INFO"
	.sectionflags	@""
	.align	4


	//----- nvinfo : EIATTR_CUDA_API_VERSION
	.align		4
        /*0000*/ 	.byte	0x04, 0x37
        /*0002*/ 	.short	(.L_13 - .L_12)
.L_12:
        /*0004*/ 	.word	0x00000082


	//----- nvinfo : EIATTR_KPARAM_INFO
	.align		4
.L_13:
        /*0008*/ 	.byte	0x04, 0x17
        /*000a*/ 	.short	(.L_15 - .L_14)
.L_14:
        /*000c*/ 	.word	0x00000000
        /*0010*/ 	.short	0x0002
        /*0012*/ 	.short	0x0010
        /*0014*/ 	.byte	0x00, 0xf0, 0x11, 0x00


	//----- nvinfo : EIATTR_KPARAM_INFO
	.align		4
.L_15:
        /*0018*/ 	.byte	0x04, 0x17
        /*001a*/ 	.short	(.L_17 - .L_16)
.L_16:
        /*001c*/ 	.word	0x00000000
        /*0020*/ 	.short	0x0001
        /*0022*/ 	.short	0x0008
        /*0024*/ 	.byte	0x00, 0xf5, 0x21, 0x00


	//----- nvinfo : EIATTR_KPARAM_INFO
	.align		4
.L_17:
        /*0028*/ 	.byte	0x04, 0x17
        /*002a*/ 	.short	(.L_19 - .L_18)
.L_18:
        /*002c*/ 	.word	0x00000000
        /*0030*/ 	.short	0x0000
        /*0032*/ 	.short	0x0000
        /*0034*/ 	.byte	0x00, 0xf0, 0x11, 0x00


	//----- nvinfo : EIATTR_SPARSE_MMA_MASK
	.align		4
.L_19:
        /*0038*/ 	.byte	0x03, 0x50
        /*003a*/ 	.short	0x0000


	//----- nvinfo : EIATTR_MAXREG_COUNT
	.align		4
        /*003c*/ 	.byte	0x03, 0x1b
        /*003e*/ 	.short	0x00ff


	//----- nvinfo : EIATTR_NUM_BARRIERS
	.align		4
        /*0040*/ 	.byte	0x02, 0x4c
        /*0042*/ 	.byte	0x01
	.zero		1


	//----- nvinfo : EIATTR_MERCURY_ISA_VERSION
	.align		4
        /*0044*/ 	.byte	0x03, 0x5f
        /*0046*/ 	.short	0x0101


	//----- nvinfo : EIATTR_VRC_CTA_INIT_COUNT
	.align		4
        /*0048*/ 	.byte	0x02, 0x4a
	.zero		1
	.zero		1


	//----- nvinfo : EIATTR_EXIT_INSTR_OFFSETS
	.align		4
        /*004c*/ 	.byte	0x04, 0x1c
        /*004e*/ 	.short	(.L_21 - .L_20)


	//   ....[0]....
.L_20:
        /*0050*/ 	.word	0x00000070


	//   ....[1]....
        /*0054*/ 	.word	0x000001e0


	//   ....[2]....
        /*0058*/ 	.word	0x00000200


	//----- nvinfo : EIATTR_CBANK_PARAM_SIZE
	.align		4
.L_21:
        /*005c*/ 	.byte	0x03, 0x19
        /*005e*/ 	.short	0x0014


	//----- nvinfo : EIATTR_PARAM_CBANK
	.align		4
        /*0060*/ 	.byte	0x04, 0x0a
        /*0062*/ 	.short	(.L_23 - .L_22)
	.align		4
.L_22:
        /*0064*/ 	.word	index@(.nv.constant0._Z19floydWarshallKerneliPii)
        /*0068*/ 	.short	0x0380
        /*006a*/ 	.short	0x0014


	//----- nvinfo : EIATTR_SW_WAR
	.align		4
.L_23:
        /*006c*/ 	.byte	0x04, 0x36
        /*006e*/ 	.short	(.L_25 - .L_24)
.L_24:
        /*0070*/ 	.word	0x00000008
.L_25:


//--------------------- .nv.info._Z7wakeGPUi      --------------------------
	.section	.nv.info._Z7wakeGPUi,"",@"SHT_CUDA_INFO"
	.sectionflags	@""
	.align	4


	//----- nvinfo : EIATTR_CUDA_API_VERSION
	.align		4
        /*0000*/ 	.byte	0x04, 0x37
        /*0002*/ 	.short	(.L_27 - .L_26)
.L_26:
        /*0004*/ 	.word	0x00000082


	//----- nvinfo : EIATTR_KPARAM_INFO
	.align		4
.L_27:
        /*0008*/ 	.byte	0x04, 0x17
        /*000a*/ 	.short	(.L_29 - .L_28)
.L_28:
        /*000c*/ 	.word	0x00000000
        /*0010*/ 	.short	0x0000
        /*0012*/ 	.short	0x0000
        /*0014*/ 	.byte	0x00, 0xf0, 0x11, 0x00


	//----- nvinfo : EIATTR_SPARSE_MMA_MASK
	.align		4
.L_29:
        /*0018*/ 	.byte	0x03, 0x50
        /*001a*/ 	.short	0x0000


	//----- nvinfo : EIATTR_MAXREG_COUNT
	.align		4
        /*001c*/ 	.byte	0x03, 0x1b
        /*001e*/ 	.short	0x00ff


	//----- nvinfo : EIATTR_MERCURY_ISA_VERSION
	.align		4
        /*0020*/ 	.byte	0x03, 0x5f
        /*0022*/ 	.short	0x0101


	//----- nvinfo : EIATTR_VRC_CTA_INIT_COUNT
	.align		4
        /*0024*/ 	.byte	0x02, 0x4a
	.zero		1
	.zero		1


	//----- nvinfo : EIATTR_EXIT_INSTR_OFFSETS
	.align		4
        /*0028*/ 	.byte	0x04, 0x1c
        /*002a*/ 	.short	(.L_31 - .L_30)


	//   ....[0]....
.L_30:
        /*002c*/ 	.word	0x00000010


	//----- nvinfo : EIATTR_CBANK_PARAM_SIZE
	.align		4
.L_31:
        /*0030*/ 	.byte	0x03, 0x19
        /*0032*/ 	.short	0x0004


	//----- nvinfo : EIATTR_PARAM_CBANK
	.align		4
        /*0034*/ 	.byte	0x04, 0x0a
        /*0036*/ 	.short	(.L_33 - .L_32)
	.align		4
.L_32:
        /*0038*/ 	.word	index@(.nv.constant0._Z7wakeGPUi)
        /*003c*/ 	.short	0x0380
        /*003e*/ 	.short	0x0004


	//----- nvinfo : EIATTR_SW_WAR
	.align		4
.L_33:
        /*0040*/ 	.byte	0x04, 0x36
        /*0042*/ 	.short	(.L_35 - .L_34)
.L_34:
        /*0044*/ 	.word	0x00000008
.L_35:


//--------------------- .nv.callgraph             --------------------------
	.section	.nv.callgraph,"",@"SHT_CUDA_CALLGRAPH"
	.align	4
	.sectionentsize	8
	.align		4
        /*0000*/ 	.word	0x00000000
	.align		4
        /*0004*/ 	.word	0xffffffff
	.align		4
        /*0008*/ 	.word	0x00000000
	.align		4
        /*000c*/ 	.word	0xfffffffe
	.align		4
        /*0010*/ 	.word	0x00000000
	.align		4
        /*0014*/ 	.word	0xfffffffd
	.align		4
        /*0018*/ 	.word	0x00000000
	.align		4
        /*001c*/ 	.word	0xfffffffc


//--------------------- .text._Z19floydWarshallKerneliPii --------------------------
	.section	.text._Z19floydWarshallKerneliPii,"ax",@progbits
	.align	128
        .global         _Z19floydWarshallKerneliPii
        .type           _Z19floydWarshallKerneliPii,@function
        .size           _Z19floydWarshallKerneliPii,(.L_x_2 - _Z19floydWarshallKerneliPii)
        .other          _Z19floydWarshallKerneliPii,@"STO_CUDA_ENTRY STV_DEFAULT"
_Z19floydWarshallKerneliPii:
.text._Z19floydWarshallKerneliPii:
[----:B------:R-:W-:Y:S01]  /*0000*/  LDC R1, c[0x0][0x37c] ;  /* 0x0000df00ff017b82 */ /* 0x000fe20000000800 */
[----:B------:R-:W0:Y:S07]  /*0010*/  S2R R3, SR_TID.X ;  /* 0x0000000000037919 */ /* 0x000e2e0000002100 */
[----:B------:R-:W0:Y:S01]  /*0020*/  S2UR UR4, SR_CTAID.X ;  /* 0x00000000000479c3 */ /* 0x000e220000002500 */
[----:B------:R-:W1:Y:S07]  /*0030*/  LDCU UR8, c[0x0][0x390] ;  /* 0x00007200ff0877ac */ /* 0x000e6e0008000800 */
[----:B------:R-:W0:Y:S02]  /*0040*/  LDC R0, c[0x0][0x360] ;  /* 0x0000d800ff007b82 */ /* 0x000e240000000800 */
[----:B0-----:R-:W-:-:S05]  /*0050*/  IMAD R0, R0, UR4, R3 ;  /* 0x0000000400007c24 */ /* 0x001fca000f8e0203 */
[----:B-1----:R-:W-:-:S13]  /*0060*/  ISETP.GE.AND P0, PT, R0, UR8, PT ;  /* 0x0000000800007c0c */ /* 0x002fda000bf06270 */
[----:B------:R-:W-:Y:S05]  /*0070*/  @P0 EXIT ;  /* 0x000000000000094d */ /* 0x000fea0003800000 */
[----:B------:R-:W0:Y:S01]  /*0080*/  S2R R9, SR_CTAID.Y ;  /* 0x0000000000097919 */ /* 0x000e220000002600 */
[----:B------:R-:W0:Y:S01]  /*0090*/  LDC R5, c[0x0][0x380] ;  /* 0x0000e000ff057b82 */ /* 0x000e220000000800 */
[----:B------:R-:W-:Y:S01]  /*00a0*/  ISETP.NE.AND P0, PT, R3, RZ, PT ;  /* 0x000000ff0300720c */ /* 0x000fe20003f05270 */
[----:B------:R-:W1:Y:S06]  /*00b0*/  LDCU.64 UR6, c[0x0][0x358] ;  /* 0x00006b00ff0677ac */ /* 0x000e6c0008000a00 */
[----:B------:R-:W2:Y:S06]  /*00c0*/  LDC.64 R6, c[0x0][0x388] ;  /* 0x0000e200ff067b82 */ /* 0x000eac0000000a00 */
[----:B0-----:R-:W-:-:S04]  /*00d0*/  @!P0 IMAD R3, R9, UR8, R5 ;  /* 0x0000000809038c24 */ /* 0x001fc8000f8e0205 */
[----:B--2---:R-:W-:-:S06]  /*00e0*/  @!P0 IMAD.WIDE.U32 R2, R3, 0x4, R6 ;  /* 0x0000000403028825 */ /* 0x004fcc00078e0006 */
[----:B-1----:R-:W2:Y:S01]  /*00f0*/  @!P0 LDG.E R2, desc[UR6][R2.64] ;  /* 0x0000000602028981 */ /* 0x002ea2000c1e1900 */
[----:B------:R-:W0:Y:S01]  /*0100*/  S2UR UR5, SR_CgaCtaId ;  /* 0x00000000000579c3 */ /* 0x000e220000008800 */
[----:B------:R-:W-:Y:S01]  /*0110*/  UMOV UR4, 0x400 ;  /* 0x0000040000047882 */ /* 0x000fe20000000000 */
[--C-:B------:R-:W-:Y:S02]  /*0120*/  IMAD R5, R5, UR8, R0.reuse ;  /* 0x0000000805057c24 */ /* 0x100fe4000f8e0200 */
[----:B------:R-:W-:Y:S02]  /*0130*/  IMAD R9, R9, UR8, R0 ;  /* 0x0000000809097c24 */ /* 0x000fe4000f8e0200 */
[----:B------:R-:W-:-:S04]  /*0140*/  IMAD.WIDE R4, R5, 0x4, R6 ;  /* 0x0000000405047825 */ /* 0x000fc800078e0206 */
[----:B------:R-:W-:Y:S01]  /*0150*/  IMAD.WIDE R6, R9, 0x4, R6 ;  /* 0x0000000409067825 */ /* 0x000fe200078e0206 */
[----:B0-----:R-:W-:-:S09]  /*0160*/  ULEA UR4, UR5, UR4, 0x18 ;  /* 0x0000000405047291 */ /* 0x001fd2000f8ec0ff */
[----:B--2---:R-:W-:Y:S01]  /*0170*/  @!P0 STS [UR4], R2 ;  /* 0x00000002ff008988 */ /* 0x004fe20008000804 */
[----:B------:R-:W-:Y:S06]  /*0180*/  BAR.SYNC.DEFER_BLOCKING 0x0 ;  /* 0x0000000000007b1d */ /* 0x000fec0000010000 */
[----:B------:R-:W2:Y:S04]  /*0190*/  LDG.E R4, desc[UR6][R4.64] ;  /* 0x0000000604047981 */ /* 0x000ea8000c1e1900 */
[----:B------:R-:W3:Y:S04]  /*01a0*/  LDG.E R0, desc[UR6][R6.64] ;  /* 0x0000000606007981 */ /* 0x000ee8000c1e1900 */
[----:B------:R-:W2:Y:S02]  /*01b0*/  LDS R3, [UR4] ;  /* 0x00000004ff037984 */ /* 0x000ea40008000800 */
[----:B--2---:R-:W-:-:S04]  /*01c0*/  IADD3 R3, PT, PT, R4, R3, RZ ;  /* 0x0000000304037210 */ /* 0x004fc80007ffe0ff */
[----:B---3--:R-:W-:-:S13]  /*01d0*/  ISETP.GE.AND P0, PT, R3, R0, PT ;  /* 0x000000000300720c */ /* 0x008fda0003f06270 */
[----:B------:R-:W-:Y:S05]  /*01e0*/  @P0 EXIT ;  /* 0x000000000000094d */ /* 0x000fea0003800000 */
[----:B------:R-:W-:Y:S01]  /*01f0*/  STG.E desc[UR6][R6.64], R3 ;  /* 0x0000000306007986 */ /* 0x000fe2000c101906 */
[----:B------:R-:W-:Y:S05]  /*0200*/  EXIT ;  /* 0x000000000000794d */ /* 0x000fea0003800000 */
.L_x_0:
[----:B------:R-:W-:-:S00]  /*0210*/  BRA `(.L_x_0) ;  /* 0xfffffffc00fc7947 */ /* 0x000fc0000383ffff */
[----:B------:R-:W-:-:S00]  /*0220*/  NOP ;  /* 0x0000000000007918 */ /* 0x000fc00000000000 */
        /* <DEDUP_REMOVED lines=13> */
.L_x_2:


//--------------------- .text._Z7wakeGPUi         --------------------------
	.section	.text._Z7wakeGPUi,"ax",@progbits
	.align	128
        .global         _Z7wakeGPUi
        .type           _Z7wakeGPUi,@function
        .size           _Z7wakeGPUi,(.L_x_3 - _Z7wakeGPUi)
        .other          _Z7wakeGPUi,@"STO_CUDA_ENTRY STV_DEFAULT"
_Z7wakeGPUi:
.text._Z7wakeGPUi:
[----:B------:R-:W-:Y:S01]  /*0000*/  LDC R1, c[0x0][0x37c] ;  /* 0x0000df00ff017b82 */ /* 0x000fe20000000800 */
[----:B------:R-:W-:Y:S05]  /*0010*/  EXIT ;  /* 0x000000000000794d */ /* 0x000fea0003800000 */
.L_x_1:
        /* <DEDUP_REMOVED lines=14> */
.L_x_3:


//--------------------- .nv.shared._Z19floydWarshallKerneliPii --------------------------
	.section	.nv.shared._Z19floydWarshallKerneliPii,"aw",@nobits
	.sectionflags	@""
	.align	4
.nv.shared._Z19floydWarshallKerneliPii:
	.zero		1028


//--------------------- .nv.shared.reserved.0     --------------------------
	.section	.nv.shared.reserved.0,"aw",@nobits
	.weak		__nv_reservedSMEM_offset_0_alias
	.size		__nv_reservedSMEM_offset_0_alias, 0, 64
	.other		__nv_reservedSMEM_offset_0_alias,@"STO_CUDA_RESERVED_SHARED STV_DEFAULT"
__nv_reservedSMEM_offset_0_alias:
	.zero		0
	.zero		64


//--------------------- .nv.constant0._Z19floydWarshallKerneliPii --------------------------
	.section	.nv.constant0._Z19floydWarshallKerneliPii,"a",@progbits
	.sectionflags	@""
	.align	4
.nv.constant0._Z19floydWarshallKerneliPii:
	.zero		916


//--------------------- .nv.constant0._Z7wakeGPUi --------------------------
	.section	.nv.constant0._Z7wakeGPUi,"a",@progbits
	.sectionflags	@""
	.align	4
.nv.constant0._Z7wakeGPUi:
	.zero		900


//--------------------- SYMBOLS --------------------------

	.type		.nv.reservedSmem.offset0,@object
	.size		.nv.reservedSmem.offset0,0x4
	.type		.nv.reservedSmem.cap,@object
	.size		.nv.reservedSmem.cap,0x4
